//
// Generated by NVIDIA NVVM Compiler
//
// Compiler Build ID: CL-36424714
// Cuda compilation tools, release 13.0, V13.0.88
// Based on NVVM 20.0.0
//

.version 9.0
.target sm_100
.address_size 64

	// .globl	_Z8moveLeftPf

.visible .entry _Z8moveLeftPf(
	.param .u64 .ptr .align 1 _Z8moveLeftPf_param_0
)
{
	.reg .b32 	%r<2>;
	.reg .b64 	%rd<3>;

	ld.param.u64 	%rd1, [_Z8moveLeftPf_param_0];
	cvta.to.global.u64 	%rd2, %rd1;
	mov.b32 	%r1, 1045220557;
	st.global.u32 	[%rd2], %r1;
	ret;

}


// ===== COMPILED SASS (sm_100) =====

	.target	sm_100

	.elftype	@"ET_EXEC"


//--------------------- .note.nv.tkinfo           --------------------------
	.section	.note.nv.tkinfo,"",@"SHT_NOTE"
	.sectionflags	@"SHF_NOTE_NV_TKINFO"
	.tkinfo
        /*0018*/ 	.word	0x00000002
        /*0030*/ 	.string	""
        /*0030*/ 	.string	"ptxas"
        /*0030*/ 	.string	"Cuda compilation tools, release 13.0, V13.0.88"
        /*0030*/ 	.string	"Build cuda_13.0.r13.0/compiler.36424714_0"
        /*0030*/ 	.string	"-arch sm_100 -m 64 "



//--------------------- .note.nv.cuinfo           --------------------------
	.section	.note.nv.cuinfo,"",@"SHT_NOTE"
	.sectionflags	@"SHF_NOTE_NV_CUINFO"
        /*0018*/ 	.short	0x0002
        /*001a*/ 	.short	0x0064
        /*001c*/ 	.short	0x0082
	.zero		2


//--------------------- .nv.info                  --------------------------
	.section	.nv.info,"",@"SHT_CUDA_INFO"
	.align	4


	//----- nvinfo : EIATTR_REGCOUNT
	.align		4
        /*0000*/ 	.byte	0x04, 0x2f
        /*0002*/ 	.short	(.L_1 - .L_0)
	.align		4
.L_0:
        /*0004*/ 	.word	index@(_Z8moveLeftPf)
        /*0008*/ 	.word	0x00000008


	//----- nvinfo : EIATTR_FRAME_SIZE
	.align		4
.L_1:
        /*000c*/ 	.byte	0x04, 0x11
        /*000e*/ 	.short	(.L_3 - .L_2)
	.align		4
.L_2:
        /*0010*/ 	.word	index@(_Z8moveLeftPf)
        /*0014*/ 	.word	0x00000000


	//----- nvinfo : EIATTR_MIN_STACK_SIZE
	.align		4
.L_3:
        /*0018*/ 	.byte	0x04, 0x12
        /*001a*/ 	.short	(.L_5 - .L_4)
	.align		4
.L_4:
        /*001c*/ 	.word	index@(_Z8moveLeftPf)
        /*0020*/ 	.word	0x00000000
.L_5:


//--------------------- .nv.compat                --------------------------
	.section	.nv.compat,"",@"SHT_CUDA_COMPAT_INFO"
	.align	4
        /*0000*/ 	.byte	0x02, 0x09, 0x00, 0x00, 0x02, 0x02, 0x01, 0x00, 0x02, 0x05, 0x05, 0x00, 0x03, 0x07, 0x01, 0x01
        /*0010*/ 	.byte	0x02, 0x03, 0x00, 0x00, 0x02, 0x06, 0x01, 0x00, 0x04, 0x0b, 0x08, 0x00, 0x09, 0x00, 0x00, 0x00
        /*0020*/ 	.byte	0x00, 0x00, 0x00, 0x00


//--------------------- .nv.info._Z8moveLeftPf    --------------------------
	.section	.nv.info._Z8moveLeftPf,"",@"SHT_CUDA_INFO"
	.sectionflags	@""
	.align	4


	//----- nvinfo : EIATTR_CUDA_API_VERSION
	.align		4
        /*0000*/ 	.byte	0x04, 0x37
        /*0002*/ 	.short	(.L_7 - .L_6)
.L_6:
        /*0004*/ 	.word	0x00000082


	//----- nvinfo : EIATTR_KPARAM_INFO
	.align		4
.L_7:
        /*0008*/ 	.byte	0x04, 0x17
        /*000a*/ 	.short	(.L_9 - .L_8)
.L_8:
        /*000c*/ 	.word	0x00000000
        /*0010*/ 	.short	0x0000
        /*0012*/ 	.short	0x0000
        /*0014*/ 	.byte	0x00, 0xf5, 0x21, 0x00


	//----- nvinfo : EIATTR_SPARSE_MMA_MASK
	.align		4
.L_9:
        /*0018*/ 	.byte	0x03, 0x50
        /*001a*/ 	.short	0x0000


	//----- nvinfo : EIATTR_MAXREG_COUNT
	.align		4
        /*001c*/ 	.byte	0x03, 0x1b
        /*001e*/ 	.short	0x00ff


	//----- nvinfo : EIATTR_MERCURY_ISA_VERSION
	.align		4
        /*0020*/ 	.byte	0x03, 0x5f
        /*0022*/ 	.short	0x0101


	//----- nvinfo : EIATTR_VRC_CTA_INIT_COUNT
	.align		4
        /*0024*/ 	.byte	0x02, 0x4a
	.zero		1
	.zero		1


	//----- nvinfo : EIATTR_EXIT_INSTR_OFFSETS
	.align		4
        /*0028*/ 	.byte	0x04, 0x1c
        /*002a*/ 	.short	(.L_11 - .L_10)


	//   ....[0]....
.L_10:
        /*002c*/ 	.word	0x00000050


	//----- nvinfo : EIATTR_CBANK_PARAM_SIZE
	.align		4
.L_11:
        /*0030*/ 	.byte	0x03, 0x19
        /*0032*/ 	.short	0x0008


	//----- nvinfo : EIATTR_PARAM_CBANK
	.align		4
        /*0034*/ 	.byte	0x04, 0x0a
        /*0036*/ 	.short	(.L_13 - .L_12)
	.align		4
.L_12:
        /*0038*/ 	.word	index@(.nv.constant0._Z8moveLeftPf)
        /*003c*/ 	.short	0x0380
        /*003e*/ 	.short	0x0008


	//----- nvinfo : EIATTR_SW_WAR
	.align		4
.L_13:
        /*0040*/ 	.byte	0x04, 0x36
        /*0042*/ 	.short	(.L_15 - .L_14)
.L_14:
        /*0044*/ 	.word	0x00000008
.L_15:


//--------------------- .nv.callgraph             --------------------------
	.section	.nv.callgraph,"",@"SHT_CUDA_CALLGRAPH"
	.align	4
	.sectionentsize	8
	.align		4
        /*0000*/ 	.word	0x00000000
	.align		4
        /*0004*/ 	.word	0xffffffff
	.align		4
        /*0008*/ 	.word	0x00000000
	.align		4
        /*000c*/ 	.word	0xfffffffe
	.align		4
        /*0010*/ 	.word	0x00000000
	.align		4
        /*0014*/ 	.word	0xfffffffd
	.align		4
        /*0018*/ 	.word	0x00000000
	.align		4
        /*001c*/ 	.word	0xfffffffc


//--------------------- .text._Z8moveLeftPf       --------------------------
	.section	.text._Z8moveLeftPf,"ax",@progbits
	.align	128
        .global         _Z8moveLeftPf
        .type           _Z8moveLeftPf,@function
        .size           _Z8moveLeftPf,(.L_x_1 - _Z8moveLeftPf)
        .other          _Z8moveLeftPf,@"STO_CUDA_ENTRY STV_DEFAULT"
_Z8moveLeftPf:
.text._Z8moveLeftPf:
[----:B------:R-:W-:Y:S08]  /*0000*/  LDC R1, c[0x0][0x37c] ;  /* 0x0000df00ff017b82 */ /* 0x000ff00000000800 */
[----:B------:R-:W0:Y:S01]  /*0010*/  LDC.64 R2, c[0x0][0x380] ;  /* 0x0000e000ff027b82 */ /* 0x000e220000000a00 */
[----:B------:R-:W0:Y:S01]  /*0020*/  LDCU.64 UR4, c[0x0][0x358] ;  /* 0x00006b00ff0477ac */ /* 0x000e220008000a00 */
[----:B------:R-:W-:-:S05]  /*0030*/  HFMA2 R5, -RZ, RZ, 1.57421875, -19.203125 ;  /* 0x3e4ccccdff057431 */ /* 0x000fca00000001ff */
[----:B0-----:R-:W-:Y:S01]  /*0040*/  STG.E desc[UR4][R2.64], R5 ;  /* 0x0000000502007986 */ /* 0x001fe2000c101904 */
[----:B------:R-:W-:Y:S05]  /*0050*/  EXIT ;  /* 0x000000000000794d */ /* 0x000fea0003800000 */
.L_x_0:
[----:B------:R-:W-:-:S00]  /*0060*/  BRA `(.L_x_0) ;  /* 0xfffffffc00fc7947 */ /* 0x000fc0000383ffff */
[----:B------:R-:W-:-:S00]  /*0070*/  NOP ;  /* 0x0000000000007918 */ /* 0x000fc00000000000 */
        /* <DEDUP_REMOVED lines=8> */
.L_x_1:


//--------------------- .nv.shared.reserved.0     --------------------------
	.section	.nv.shared.reserved.0,"aw",@nobits
	.weak		__nv_reservedSMEM_offset_0_alias
	.size		__nv_reservedSMEM_offset_0_alias, 0, 64
	.other		__nv_reservedSMEM_offset_0_alias,@"STO_CUDA_RESERVED_SHARED STV_DEFAULT"
__nv_reservedSMEM_offset_0_alias:
	.zero		0
	.zero		64


//--------------------- .nv.constant0._Z8moveLeftPf --------------------------
	.section	.nv.constant0._Z8moveLeftPf,"a",@progbits
	.sectionflags	@""
	.align	4
.nv.constant0._Z8moveLeftPf:
	.zero		904


//--------------------- SYMBOLS --------------------------

	.type		.nv.reservedSmem.offset0,@object
	.size		.nv.reservedSmem.offset0,0x4
